	.headerflags	@"EF_CUDA_TEXMODE_UNIFIED EF_CUDA_64BIT_ADDRESS EF_CUDA_ACCELERATORS EF_CUDA_SM90 EF_CUDA_VIRTUAL_SM(EF_CUDA_SM90)"
	.elftype	@"ET_EXEC"


//--------------------- .nv.info                  --------------------------
	.section	.nv.info,"",@"SHT_CUDA_INFO"
	.align	4


	//----- nvinfo : EIATTR_REGCOUNT
	.align		4
        /*0000*/ 	.byte	0x04, 0x2f
        /*0002*/ 	.short	(.L_3 - .L_2)
	.align		4
.L_2:
        /*0004*/ 	.word	index@(triton_poi_fused__native_batch_norm_legit_no_training_cat_relu_10)
        /*0008*/ 	.word	0x0000002c


	//----- nvinfo : EIATTR_MIN_STACK_SIZE
	.align		4
.L_3:
        /*000c*/ 	.byte	0x04, 0x12
        /*000e*/ 	.short	(.L_5 - .L_4)
	.align		4
.L_4:
        /*0010*/ 	.word	index@(triton_poi_fused__native_batch_norm_legit_no_training_cat_relu_10)
        /*0014*/ 	.word	0x00000000


	//----- nvinfo : EIATTR_FRAME_SIZE
	.align		4
.L_5:
        /*0018*/ 	.byte	0x04, 0x11
        /*001a*/ 	.short	(.L_7 - .L_6)
	.align		4
.L_6:
        /*001c*/ 	.word	index@(triton_poi_fused__native_batch_norm_legit_no_training_cat_relu_10)
        /*0020*/ 	.word	0x00000000


	//----- nvinfo : EIATTR_MIN_STACK_SIZE
	.align		4
.L_7:
        /*0024*/ 	.byte	0x04, 0x12
        /*0026*/ 	.short	(.L_9 - .L_8)
	.align		4
.L_8:
        /*0028*/ 	.word	index@(triton_poi_fused__native_batch_norm_legit_no_training_cat_relu_10)
        /*002c*/ 	.word	0x00000000
.L_9:


//--------------------- .nv.info.triton_poi_fused__native_batch_norm_legit_no_training_cat_relu_10 --------------------------
	.section	.nv.info.triton_poi_fused__native_batch_norm_legit_no_training_cat_relu_10,"",@"SHT_CUDA_INFO"
	.sectionflags	@""
	.align	4


	//----- nvinfo : EIATTR_CUDA_API_VERSION
	.align		4
        /*0000*/ 	.byte	0x04, 0x37
        /*0002*/ 	.short	(.L_11 - .L_10)
.L_10:
        /*0004*/ 	.word	0x0000007c


	//----- nvinfo : EIATTR_KPARAM_INFO
	.align		4
.L_11:
        /*0008*/ 	.byte	0x04, 0x17
        /*000a*/ 	.short	(.L_13 - .L_12)
.L_12:
        /*000c*/ 	.word	0x00000000
        /*0010*/ 	.short	0x0008
        /*0012*/ 	.short	0x0040
        /*0014*/ 	.byte	0x00, 0xf0, 0x11, 0x00


	//----- nvinfo : EIATTR_KPARAM_INFO
	.align		4
.L_13:
        /*0018*/ 	.byte	0x04, 0x17
        /*001a*/ 	.short	(.L_15 - .L_14)
.L_14:
        /*001c*/ 	.word	0x00000000
        /*0020*/ 	.short	0x0007
        /*0022*/ 	.short	0x0038
        /*0024*/ 	.byte	0x00, 0xf4, 0x21, 0x00


	//----- nvinfo : EIATTR_KPARAM_INFO
	.align		4
.L_15:
        /*0028*/ 	.byte	0x04, 0x17
        /*002a*/ 	.short	(.L_17 - .L_16)
.L_16:
        /*002c*/ 	.word	0x00000000
        /*0030*/ 	.short	0x0006
        /*0032*/ 	.short	0x0030
        /*0034*/ 	.byte	0x00, 0xf4, 0x21, 0x00


	//----- nvinfo : EIATTR_KPARAM_INFO
	.align		4
.L_17:
        /*0038*/ 	.byte	0x04, 0x17
        /*003a*/ 	.short	(.L_19 - .L_18)
.L_18:
        /*003c*/ 	.word	0x00000000
        /*0040*/ 	.short	0x0005
        /*0042*/ 	.short	0x0028
        /*0044*/ 	.byte	0x00, 0xf4, 0x21, 0x00


	//----- nvinfo : EIATTR_KPARAM_INFO
	.align		4
.L_19:
        /*0048*/ 	.byte	0x04, 0x17
        /*004a*/ 	.short	(.L_21 - .L_20)
.L_20:
        /*004c*/ 	.word	0x00000000
        /*0050*/ 	.short	0x0004
        /*0052*/ 	.short	0x0020
        /*0054*/ 	.byte	0x00, 0xf4, 0x21, 0x00


	//----- nvinfo : EIATTR_KPARAM_INFO
	.align		4
.L_21:
        /*0058*/ 	.byte	0x04, 0x17
        /*005a*/ 	.short	(.L_23 - .L_22)
.L_22:
        /*005c*/ 	.word	0x00000000
        /*0060*/ 	.short	0x0003
        /*0062*/ 	.short	0x0018
        /*0064*/ 	.byte	0x00, 0xf4, 0x21, 0x00


	//----- nvinfo : EIATTR_KPARAM_INFO
	.align		4
.L_23:
        /*0068*/ 	.byte	0x04, 0x17
        /*006a*/ 	.short	(.L_25 - .L_24)
.L_24:
        /*006c*/ 	.word	0x00000000
        /*0070*/ 	.short	0x0002
        /*0072*/ 	.short	0x0010
        /*0074*/ 	.byte	0x00, 0xf4, 0x21, 0x00


	//----- nvinfo : EIATTR_KPARAM_INFO
	.align		4
.L_25:
        /*0078*/ 	.byte	0x04, 0x17
        /*007a*/ 	.short	(.L_27 - .L_26)
.L_26:
        /*007c*/ 	.word	0x00000000
        /*0080*/ 	.short	0x0001
        /*0082*/ 	.short	0x0008
        /*0084*/ 	.byte	0x00, 0xf4, 0x21, 0x00


	//----- nvinfo : EIATTR_KPARAM_INFO
	.align		4
.L_27:
        /*0088*/ 	.byte	0x04, 0x17
        /*008a*/ 	.short	(.L_29 - .L_28)
.L_28:
        /*008c*/ 	.word	0x00000000
        /*0090*/ 	.short	0x0000
        /*0092*/ 	.short	0x0000
        /*0094*/ 	.byte	0x00, 0xf4, 0x21, 0x00


	//----- nvinfo : EIATTR_SPARSE_MMA_MASK
	.align		4
.L_29:
        /*0098*/ 	.byte	0x03, 0x50
        /*009a*/ 	.short	0x0000


	//----- nvinfo : EIATTR_MAXREG_COUNT
	.align		4
        /*009c*/ 	.byte	0x03, 0x1b
        /*009e*/ 	.short	0x00ff


	//----- nvinfo : EIATTR_EXIT_INSTR_OFFSETS
	.align		4
        /*00a0*/ 	.byte	0x04, 0x1c
        /*00a2*/ 	.short	(.L_31 - .L_30)


	//   ....[0]....
.L_30:
        /*00a4*/ 	.word	0x00000cf0


	//----- nvinfo : EIATTR_REQNTID
	.align		4
.L_31:
        /*00a8*/ 	.byte	0x04, 0x10
        /*00aa*/ 	.short	(.L_33 - .L_32)
.L_32:
        /*00ac*/ 	.word	0x00000080
        /*00b0*/ 	.word	0x00000001
        /*00b4*/ 	.word	0x00000001


	//----- nvinfo : EIATTR_CBANK_PARAM_SIZE
	.align		4
.L_33:
        /*00b8*/ 	.byte	0x03, 0x19
        /*00ba*/ 	.short	0x0044


	//----- nvinfo : EIATTR_PARAM_CBANK
	.align		4
        /*00bc*/ 	.byte	0x04, 0x0a
        /*00be*/ 	.short	(.L_35 - .L_34)
	.align		4
.L_34:
        /*00c0*/ 	.word	index@(.nv.constant0.triton_poi_fused__native_batch_norm_legit_no_training_cat_relu_10)
        /*00c4*/ 	.short	0x0210
        /*00c6*/ 	.short	0x0044


	//----- nvinfo : EIATTR_SW_WAR
	.align		4
.L_35:
        /*00c8*/ 	.byte	0x04, 0x36
        /*00ca*/ 	.short	(.L_37 - .L_36)
.L_36:
        /*00cc*/ 	.word	0x00000008
.L_37:


//--------------------- .nv.callgraph             --------------------------
	.section	.nv.callgraph,"",@"SHT_CUDA_CALLGRAPH"
	.align	4
	.sectionentsize	8
	.align		4
        /*0000*/ 	.word	0x00000000
	.align		4
        /*0004*/ 	.word	0xffffffff
	.align		4
        /*0008*/ 	.word	0x00000000
	.align		4
        /*000c*/ 	.word	0xfffffffe
	.align		4
        /*0010*/ 	.word	0x00000000
	.align		4
        /*0014*/ 	.word	0xfffffffd
	.align		4
        /*0018*/ 	.word	0x00000000
	.align		4
        /*001c*/ 	.word	0xfffffffc


//--------------------- .nv.constant4             --------------------------
	.section	.nv.constant4,"a",@progbits
	.align	8
	.align		8
.nv.constant4:
        /*0000*/ 	.dword	_$_str
	.align		8
        /*0008*/ 	.dword	_$_str_$_2


//--------------------- .text.triton_poi_fused__native_batch_norm_legit_no_training_cat_relu_10 --------------------------
	.section	.text.triton_poi_fused__native_batch_norm_legit_no_training_cat_relu_10,"ax",@progbits
	.align	128
        .global         triton_poi_fused__native_batch_norm_legit_no_training_cat_relu_10
        .type           triton_poi_fused__native_batch_norm_legit_no_training_cat_relu_10,@function
        .size           triton_poi_fused__native_batch_norm_legit_no_training_cat_relu_10,(.L_x_1 - triton_poi_fused__native_batch_norm_legit_no_training_cat_relu_10)
        .other          triton_poi_fused__native_batch_norm_legit_no_training_cat_relu_10,@"STO_CUDA_ENTRY STV_DEFAULT"
triton_poi_fused__native_batch_norm_legit_no_training_cat_relu_10:
.text.triton_poi_fused__native_batch_norm_legit_no_training_cat_relu_10:
[----:B------:R-:W-:Y:S01]  /*0000*/  LDC R1, c[0x0][0x28] ;  /* 0x00000a00ff017b82 */ /* 0x000fe20000000800 */
[----:B------:R-:W1:Y:S07]  /*0010*/  S2R R0, SR_TID.X ;  /* 0x0000000000007919 */ /* 0x000e6e0000002100 */
[----:B------:R-:W2:Y:S01]  /*0020*/  LDC.64 R4, c[0x0][0x228] ;  /* 0x00008a00ff047b82 */ /* 0x000ea20000000a00 */
[----:B------:R-:W-:Y:S01]  /*0030*/  ULDC.64 UR4, c[0x0][0x208] ;  /* 0x0000820000047ab9 */ /* 0x000fe20000000a00 */
[----:B------:R-:W3:Y:S06]  /*0040*/  S2R R35, SR_CTAID.X ;  /* 0x0000000000237919 */ /* 0x000eec0000002500 */
[----:B------:R-:W4:Y:S08]  /*0050*/  LDC.64 R12, c[0x0][0x210] ;  /* 0x00008400ff0c7b82 */ /* 0x000f300000000a00 */
[----:B------:R-:W5:Y:S01]  /*0060*/  LDC.64 R10, c[0x0][0x220] ;  /* 0x00008800ff0a7b82 */ /* 0x000f620000000a00 */
[----:B------:R-:W-:-:S07]  /*0070*/  IMAD.MOV.U32 R36, RZ, RZ, 0x3e800000 ;  /* 0x3e800000ff247424 */ /* 0x000fce00078e00ff */
[----:B------:R-:W2:Y:S01]  /*0080*/  LDC.64 R26, c[0x0][0x218] ;  /* 0x00008600ff1a7b82 */ /* 0x000ea20000000a00 */
[----:B-1----:R-:W-:-:S07]  /*0090*/  IMAD.SHL.U32 R0, R0, 0x4, RZ ;  /* 0x0000000400007824 */ /* 0x002fce00078e00ff */
[----:B------:R-:W1:Y:S01]  /*00a0*/  LDC.64 R20, c[0x0][0x238] ;  /* 0x00008e00ff147b82 */ /* 0x000e620000000a00 */
[----:B---3--:R-:W-:Y:S02]  /*00b0*/  SHF.R.S32.HI R6, RZ, 0x15, R35 ;  /* 0x00000015ff067819 */ /* 0x008fe40000011423 */
[----:B------:R-:W-:Y:S02]  /*00c0*/  LOP3.LUT R0, R0, 0x1fc, RZ, 0xc0, !PT ;  /* 0x000001fc00007812 */ /* 0x000fe400078ec0ff */
[----:B------:R-:W-:-:S03]  /*00d0*/  SGXT R6, R6, 0x1 ;  /* 0x000000010606781a */ /* 0x000fc60000000200 */
[----:B------:R-:W-:-:S05]  /*00e0*/  IMAD R35, R35, 0x400, R0 ;  /* 0x0000040023237824 */ /* 0x000fca00078e0200 */
[----:B------:R-:W-:-:S04]  /*00f0*/  LEA.HI R0, R6, R35, RZ, 0x6 ;  /* 0x0000002306007211 */ /* 0x000fc800078f30ff */
[----:B------:R-:W-:-:S05]  /*0100*/  SHF.R.S32.HI R0, RZ, 0x6, R0 ;  /* 0x00000006ff007819 */ /* 0x000fca0000011400 */
[----:B------:R-:W-:-:S05]  /*0110*/  IMAD.HI R2, R0, 0x6bca1af3, RZ ;  /* 0x6bca1af300027827 */ /* 0x000fca00078e02ff */
[----:B------:R-:W-:-:S04]  /*0120*/  SHF.R.U32.HI R3, RZ, 0x1f, R2 ;  /* 0x0000001fff037819 */ /* 0x000fc80000011602 */
[----:B------:R-:W-:-:S05]  /*0130*/  LEA.HI.SX32 R3, R2, R3, 0x18 ;  /* 0x0000000302037211 */ /* 0x000fca00078fc2ff */
[----:B------:R-:W-:-:S04]  /*0140*/  IMAD R39, R3, -0x260, R0 ;  /* 0xfffffda003277824 */ /* 0x000fc800078e0200 */
[----:B--2---:R-:W-:-:S06]  /*0150*/  IMAD.WIDE R2, R39, 0x4, R4 ;  /* 0x0000000427027825 */ /* 0x004fcc00078e0204 */
[----:B------:R-:W2:Y:S01]  /*0160*/  LDG.E.EL R2, desc[UR4][R2.64] ;  /* 0x0000000402027981 */ /* 0x000ea2000c2e1900 */
[----:B------:R-:W-:-:S05]  /*0170*/  VIADD R0, R35, 0x200 ;  /* 0x0000020023007836 */ /* 0x000fca0000000000 */
[----:B------:R-:W-:-:S04]  /*0180*/  LEA.HI R6, R6, R0, RZ, 0x6 ;  /* 0x0000000006067211 */ /* 0x000fc800078f30ff */
[----:B------:R-:W-:-:S05]  /*0190*/  SHF.R.S32.HI R6, RZ, 0x6, R6 ;  /* 0x00000006ff067819 */ /* 0x000fca0000011406 */
[----:B------:R-:W-:-:S05]  /*01a0*/  IMAD.HI R7, R6, 0x6bca1af3, RZ ;  /* 0x6bca1af306077827 */ /* 0x000fca00078e02ff */
[----:B------:R-:W-:-:S04]  /*01b0*/  SHF.R.U32.HI R8, RZ, 0x1f, R7 ;  /* 0x0000001fff087819 */ /* 0x000fc80000011607 */
[----:B------:R-:W-:Y:S01]  /*01c0*/  LEA.HI.SX32 R19, R7, R8, 0x18 ;  /* 0x0000000807137211 */ /* 0x000fe200078fc2ff */
[----:B------:R-:W-:-:S04]  /*01d0*/  IMAD.HI R7, R0, 0x6bca1af3, RZ ;  /* 0x6bca1af300077827 */ /* 0x000fc800078e02ff */
[----:B------:R-:W-:Y:S01]  /*01e0*/  IMAD R19, R19, -0x260, R6 ;  /* 0xfffffda013137824 */ /* 0x000fe200078e0206 */
[----:B------:R-:W-:-:S03]  /*01f0*/  SHF.R.U32.HI R6, RZ, 0x1f, R7 ;  /* 0x0000001fff067819 */ /* 0x000fc60000011607 */
[----:B------:R-:W-:Y:S01]  /*0200*/  IMAD.WIDE R4, R19, 0x4, R4 ;  /* 0x0000000413047825 */ /* 0x000fe200078e0204 */
[----:B------:R-:W-:Y:S02]  /*0210*/  LEA.HI.SX32 R7, R7, R6, 0x12 ;  /* 0x0000000607077211 */ /* 0x000fe400078f92ff */
[----:B------:R-:W-:Y:S02]  /*0220*/  LOP3.LUT R6, R19, 0xffffffc0, RZ, 0xc0, !PT ;  /* 0xffffffc013067812 */ /* 0x000fe400078ec0ff */
[----:B------:R-:W-:Y:S01]  /*0230*/  CS2R R28, SRZ ;  /* 0x00000000001c7805 */ /* 0x000fe2000001ff00 */
[----:B------:R3:W4:Y:S01]  /*0240*/  LDG.E.EL R37, desc[UR4][R4.64] ;  /* 0x0000000404257981 */ /* 0x000722000c2e1900 */
[----:B------:R-:W-:Y:S01]  /*0250*/  ISETP.NE.AND P6, PT, R6, 0x200, PT ;  /* 0x000002000600780c */ /* 0x000fe20003fc5270 */
[----:B------:R-:W-:-:S04]  /*0260*/  IMAD R6, R7, -0x9800, R0 ;  /* 0xffff680007067824 */ /* 0x000fc800078e0200 */
[C---:B------:R-:W-:Y:S01]  /*0270*/  IMAD R6, R7.reuse, 0x9000, R6 ;  /* 0x0000900007067824 */ /* 0x040fe200078e0206 */
[----:B------:R-:W-:Y:S02]  /*0280*/  CS2R R30, SRZ ;  /* 0x00000000001e7805 */ /* 0x000fe4000001ff00 */
[----:B---3--:R-:W-:Y:S01]  /*0290*/  CS2R R4, SRZ ;  /* 0x0000000000047805 */ /* 0x008fe2000001ff00 */
[----:B------:R-:W-:-:S04]  /*02a0*/  IMAD R17, R7, -0x800, R6 ;  /* 0xfffff80007117824 */ /* 0x000fc800078e0206 */
[----:B0-----:R-:W-:-:S04]  /*02b0*/  IMAD.WIDE R16, R17, 0x4, R26 ;  /* 0x0000000411107825 */ /* 0x001fc800078e021a */
[----:B--2---:R-:W-:Y:S01]  /*02c0*/  FADD R9, R2, 0.0010000000474974513054 ;  /* 0x3a83126f02097421 */ /* 0x004fe20000000000 */
[----:B------:R-:W-:-:S03]  /*02d0*/  IMAD.HI R2, R35, 0x6bca1af3, RZ ;  /* 0x6bca1af323027827 */ /* 0x000fc600078e02ff */
[----:B------:R0:W2:Y:S02]  /*02e0*/  MUFU.SQRT R14, R9 ;  /* 0x00000009000e7308 */ /* 0x0000a40000002000 */
[----:B------:R-:W-:-:S04]  /*02f0*/  SHF.R.U32.HI R3, RZ, 0x1f, R2 ;  /* 0x0000001fff037819 */ /* 0x000fc80000011602 */
[----:B------:R-:W-:Y:S02]  /*0300*/  LEA.HI.SX32 R24, R2, R3, 0x12 ;  /* 0x0000000302187211 */ /* 0x000fe400078f92ff */
[----:B------:R-:W3:Y:S03]  /*0310*/  LDC.64 R2, c[0x0][0x230] ;  /* 0x00008c00ff027b82 */ /* 0x000ee60000000a00 */
[----:B0-----:R-:W-:Y:S01]  /*0320*/  IMAD R9, R24, -0x9800, R35 ;  /* 0xffff680018097824 */ /* 0x001fe200078e0223 */
[----:B--2---:R-:W-:-:S03]  /*0330*/  FSETP.GT.AND P0, PT, R14, 8.50705917302346158658e+37, PT ;  /* 0x7e8000000e00780b */ /* 0x004fc60003f04000 */
[----:B------:R-:W-:Y:S01]  /*0340*/  IMAD R41, R24, 0x9000, R9 ;  /* 0x0000900018297824 */ /* 0x000fe200078e0209 */
[----:B------:R-:W-:Y:S02]  /*0350*/  FSETP.GEU.AND P1, PT, R14, 1.175494350822287508e-38, PT ;  /* 0x008000000e00780b */ /* 0x000fe40003f2e000 */
[----:B------:R-:W-:-:S07]  /*0360*/  FSEL R15, R36, 1, P0 ;  /* 0x3f800000240f7808 */ /* 0x000fce0000000000 */
[----:B------:R-:W-:Y:S01]  /*0370*/  @P0 FMUL R14, R14, 0.25 ;  /* 0x3e8000000e0e0820 */ /* 0x000fe20000400000 */
[----:B------:R-:W-:-:S03]  /*0380*/  IMAD R24, R24, -0x800, R41 ;  /* 0xfffff80018187824 */ /* 0x000fc600078e0229 */
[----:B------:R-:W-:Y:S01]  /*0390*/  @!P1 FMUL R15, R15, 16777216 ;  /* 0x4b8000000f0f9820 */ /* 0x000fe20000400000 */
[----:B------:R-:W-:-:S06]  /*03a0*/  @!P1 FMUL R14, R14, 16777216 ;  /* 0x4b8000000e0e9820 */ /* 0x000fcc0000400000 */
[----:B------:R-:W0:Y:S01]  /*03b0*/  MUFU.RCP R14, R14 ;  /* 0x0000000e000e7308 */ /* 0x000e220000001000 */
[----:B------:R-:W-:Y:S01]  /*03c0*/  ISETP.GE.AND P0, PT, R19, 0x200, PT ;  /* 0x000002001300780c */ /* 0x000fe20003f06270 */
[----:B----4-:R-:W-:Y:S01]  /*03d0*/  IMAD.WIDE R40, R41, 0x4, R12 ;  /* 0x0000000429287825 */ /* 0x010fe200078e020c */
[----:B------:R-:W-:-:S03]  /*03e0*/  ISETP.GT.AND P1, PT, R19, 0x23f, PT ;  /* 0x0000023f1300780c */ /* 0x000fc60003f24270 */
[----:B-----5:R-:W-:-:S04]  /*03f0*/  IMAD.WIDE R8, R39, 0x4, R10 ;  /* 0x0000000427087825 */ /* 0x020fc800078e020a */
[----:B------:R-:W-:Y:S01]  /*0400*/  IMAD.WIDE R12, R6, 0x4, R12 ;  /* 0x00000004060c7825 */ /* 0x000fe200078e020c */
[----:B------:R-:W-:Y:S01]  /*0410*/  CS2R R6, SRZ ;  /* 0x0000000000067805 */ /* 0x000fe2000001ff00 */
[----:B------:R2:W4:Y:S02]  /*0420*/  LDG.E.EL R34, desc[UR4][R8.64] ;  /* 0x0000000408227981 */ /* 0x000524000c2e1900 */
[----:B------:R-:W-:-:S04]  /*0430*/  IMAD.WIDE R10, R19, 0x4, R10 ;  /* 0x00000004130a7825 */ /* 0x000fc800078e020a */
[----:B0-----:R-:W-:Y:S01]  /*0440*/  FMUL R0, R14, R15 ;  /* 0x0000000f0e007220 */ /* 0x001fe20000400000 */
[----:B------:R-:W5:Y:S01]  /*0450*/  @!P6 LDG.E.128 R28, desc[UR4][R12.64] ;  /* 0x000000040c1ce981 */ /* 0x000f62000c1e1d00 */
[----:B---3--:R-:W-:-:S03]  /*0460*/  IMAD.WIDE R14, R39, 0x4, R2 ;  /* 0x00000004270e7825 */ /* 0x008fc600078e0202 */
[----:B------:R0:W3:Y:S01]  /*0470*/  LDG.E.EL R38, desc[UR4][R10.64] ;  /* 0x000000040a267981 */ /* 0x0000e2000c2e1900 */
[----:B--2---:R-:W-:-:S03]  /*0480*/  CS2R R8, SRZ ;  /* 0x0000000000087805 */ /* 0x004fc6000001ff00 */
[----:B------:R2:W3:Y:S04]  /*0490*/  LDG.E.EL R32, desc[UR4][R14.64] ;  /* 0x000000040e207981 */ /* 0x0004e8000c2e1900 */
[----:B------:R1:W3:Y:S01]  /*04a0*/  @!P0 LDG.E.128 R4, desc[UR4][R12.64] ;  /* 0x000000040c048981 */ /* 0x0002e2000c1e1d00 */
[----:B0-----:R-:W-:Y:S02]  /*04b0*/  CS2R R10, SRZ ;  /* 0x00000000000a7805 */ /* 0x001fe4000001ff00 */
[----:B--2---:R-:W-:-:S04]  /*04c0*/  CS2R R14, SRZ ;  /* 0x00000000000e7805 */ /* 0x004fc8000001ff00 */
[----:B------:R-:W2:Y:S01]  /*04d0*/  @P1 LDG.E.128 R8, desc[UR4][R16.64+-0x4000] ;  /* 0xffc0000410081981 */ /* 0x000ea2000c1e1d00 */
[----:B-1----:R-:W-:-:S06]  /*04e0*/  CS2R R12, SRZ ;  /* 0x00000000000c7805 */ /* 0x002fcc000001ff00 */
[----:B------:R0:W4:Y:S01]  /*04f0*/  @!P0 LDG.E.128 R12, desc[UR4][R16.64] ;  /* 0x00000004100c8981 */ /* 0x000122000c1e1d00 */
[C---:B------:R-:W-:Y:S01]  /*0500*/  ISETP.GE.AND P2, PT, R19.reuse, 0x240, PT ;  /* 0x000002401300780c */ /* 0x040fe20003f46270 */
[----:B------:R-:W-:-:S04]  /*0510*/  IMAD.WIDE R2, R19, 0x4, R2 ;  /* 0x0000000413027825 */ /* 0x000fc800078e0202 */
[----:B------:R-:W-:Y:S01]  /*0520*/  IMAD.WIDE R18, R19, 0x4, R20 ;  /* 0x0000000413127825 */ /* 0x000fe200078e0214 */
[----:B------:R-:W4:Y:S01]  /*0530*/  LDG.E.EL R33, desc[UR4][R2.64] ;  /* 0x0000000402217981 */ /* 0x000f22000c2e1900 */
[----:B------:R-:W-:-:S03]  /*0540*/  ISETP.GE.AND P4, PT, R39, 0x200, PT ;  /* 0x000002002700780c */ /* 0x000fc60003f86270 */
[----:B------:R-:W4:Y:S01]  /*0550*/  LDG.E.EL R2, desc[UR4][R18.64] ;  /* 0x0000000412027981 */ /* 0x000f22000c2e1900 */
[----:B0-----:R-:W-:Y:S02]  /*0560*/  CS2R R16, SRZ ;  /* 0x0000000000107805 */ /* 0x001fe4000001ff00 */
[C---:B------:R-:W-:Y:S01]  /*0570*/  ISETP.GT.AND P5, PT, R39.reuse, 0x23f, PT ;  /* 0x0000023f2700780c */ /* 0x040fe20003fa4270 */
[----:B------:R-:W-:Y:S01]  /*0580*/  IMAD.WIDE R20, R39, 0x4, R20 ;  /* 0x0000000427147825 */ /* 0x000fe200078e0214 */
[----:B------:R-:W-:-:S04]  /*0590*/  CS2R R22, SRZ ;  /* 0x0000000000167805 */ /* 0x000fc8000001ff00 */
[----:B------:R0:W4:Y:S02]  /*05a0*/  LDG.E.EL R3, desc[UR4][R20.64] ;  /* 0x0000000414037981 */ /* 0x000124000c2e1900 */
[----:B0-----:R-:W-:Y:S02]  /*05b0*/  CS2R R20, SRZ ;  /* 0x0000000000147805 */ /* 0x001fe4000001ff00 */
[----:B-----5:R-:W-:Y:S02]  /*05c0*/  SEL R31, R31, RZ, !P6 ;  /* 0x000000ff1f1f7207 */ /* 0x020fe40007000000 */
[----:B------:R-:W-:Y:S02]  /*05d0*/  SEL R30, R30, RZ, !P6 ;  /* 0x000000ff1e1e7207 */ /* 0x000fe40007000000 */
[----:B---3--:R-:W-:Y:S02]  /*05e0*/  SEL R7, R7, RZ, !P0 ;  /* 0x000000ff07077207 */ /* 0x008fe40004000000 */
[----:B------:R-:W-:-:S02]  /*05f0*/  SEL R6, R6, RZ, !P0 ;  /* 0x000000ff06067207 */ /* 0x000fc40004000000 */
[----:B--2---:R-:W-:Y:S02]  /*0600*/  @P2 SEL R31, R11, RZ, P1 ;  /* 0x000000ff0b1f2207 */ /* 0x004fe40000800000 */
[----:B------:R-:W-:Y:S02]  /*0610*/  @P2 SEL R30, R10, RZ, P1 ;  /* 0x000000ff0a1e2207 */ /* 0x000fe40000800000 */
[----:B----4-:R-:W-:Y:S02]  /*0620*/  SEL R18, R15, RZ, !P0 ;  /* 0x000000ff0f127207 */ /* 0x010fe40004000000 */
[----:B------:R-:W-:Y:S02]  /*0630*/  SEL R11, R14, RZ, !P0 ;  /* 0x000000ff0e0b7207 */ /* 0x000fe40004000000 */
[----:B------:R-:W-:Y:S01]  /*0640*/  LOP3.LUT R10, R39, 0xffffffc0, RZ, 0xc0, !PT ;  /* 0xffffffc0270a7812 */ /* 0x000fe200078ec0ff */
[----:B------:R-:W-:Y:S02]  /*0650*/  @!P0 FADD R31, R7, R18 ;  /* 0x00000012071f8221 */ /* 0x000fe40000000000 */
[----:B------:R-:W-:Y:S01]  /*0660*/  @!P0 FADD R30, R6, R11 ;  /* 0x0000000b061e8221 */ /* 0x000fe20000000000 */
[----:B------:R-:W-:Y:S01]  /*0670*/  IMAD.WIDE R6, R24, 0x4, R26 ;  /* 0x0000000418067825 */ /* 0x000fe200078e021a */
[----:B------:R-:W-:-:S02]  /*0680*/  CS2R R18, SRZ ;  /* 0x0000000000127805 */ /* 0x000fc4000001ff00 */
[----:B------:R-:W-:Y:S02]  /*0690*/  CS2R R24, SRZ ;  /* 0x0000000000187805 */ /* 0x000fe4000001ff00 */
[----:B------:R-:W-:Y:S02]  /*06a0*/  CS2R R26, SRZ ;  /* 0x00000000001a7805 */ /* 0x000fe4000001ff00 */
[----:B------:R-:W-:Y:S02]  /*06b0*/  ISETP.NE.AND P3, PT, R10, 0x200, PT ;  /* 0x000002000a00780c */ /* 0x000fe40003f65270 */
[----:B------:R-:W-:Y:S01]  /*06c0*/  SEL R5, R5, RZ, !P0 ;  /* 0x000000ff05057207 */ /* 0x000fe20004000000 */
[----:B------:R-:W2:Y:S01]  /*06d0*/  @!P4 LDG.E.128 R16, desc[UR4][R40.64] ;  /* 0x000000042810c981 */ /* 0x000ea2000c1e1d00 */
[----:B------:R-:W-:Y:S02]  /*06e0*/  SEL R10, R13, RZ, !P0 ;  /* 0x000000ff0d0a7207 */ /* 0x000fe40004000000 */
[----:B------:R-:W-:Y:S01]  /*06f0*/  SEL R29, R29, RZ, !P6 ;  /* 0x000000ff1d1d7207 */ /* 0x000fe20007000000 */
[----:B------:R-:W3:Y:S01]  /*0700*/  @!P4 LDG.E.128 R24, desc[UR4][R6.64] ;  /* 0x000000040618c981 */ /* 0x000ee2000c1e1d00 */
[----:B------:R-:W-:Y:S01]  /*0710*/  @P2 SEL R29, R9, RZ, P1 ;  /* 0x000000ff091d2207 */ /* 0x000fe20000800000 */
[----:B------:R-:W-:Y:S01]  /*0720*/  @!P0 FADD R29, R5, R10 ;  /* 0x0000000a051d8221 */ /* 0x000fe20000000000 */
[----:B------:R-:W-:-:S02]  /*0730*/  SEL R28, R28, RZ, !P6 ;  /* 0x000000ff1c1c7207 */ /* 0x000fc40007000000 */
[----:B------:R-:W-:Y:S02]  /*0740*/  CS2R R10, SRZ ;  /* 0x00000000000a7805 */ /* 0x000fe4000001ff00 */
[----:B------:R-:W-:Y:S02]  /*0750*/  @P2 SEL R28, R8, RZ, P1 ;  /* 0x000000ff081c2207 */ /* 0x000fe40000800000 */
[----:B------:R-:W-:Y:S01]  /*0760*/  CS2R R8, SRZ ;  /* 0x0000000000087805 */ /* 0x000fe2000001ff00 */
[----:B------:R-:W4:Y:S05]  /*0770*/  @!P3 LDG.E.128 R20, desc[UR4][R40.64] ;  /* 0x000000042814b981 */ /* 0x000f2a000c1e1d00 */
[----:B------:R0:W5:Y:S01]  /*0780*/  @P5 LDG.E.128 R8, desc[UR4][R6.64+-0x4000] ;  /* 0xffc0000406085981 */ /* 0x000162000c1e1d00 */
[----:B------:R-:W-:-:S04]  /*0790*/  FADD R37, R37, 0.0010000000474974513054 ;  /* 0x3a83126f25257421 */ /* 0x000fc80000000000 */
[----:B------:R-:W1:Y:S02]  /*07a0*/  MUFU.SQRT R5, R37 ;  /* 0x0000002500057308 */ /* 0x000e640000002000 */
[C---:B-1----:R-:W-:Y:S02]  /*07b0*/  FSETP.GT.AND P1, PT, R5.reuse, 8.50705917302346158658e+37, PT ;  /* 0x7e8000000500780b */ /* 0x042fe40003f24000 */
[----:B------:R-:W-:-:S11]  /*07c0*/  FSETP.GEU.AND P2, PT, R5, 1.175494350822287508e-38, PT ;  /* 0x008000000500780b */ /* 0x000fd60003f4e000 */
[----:B------:R-:W-:-:S04]  /*07d0*/  @P1 FMUL R5, R5, 0.25 ;  /* 0x3e80000005051820 */ /* 0x000fc80000400000 */
[----:B------:R-:W-:-:S04]  /*07e0*/  @!P2 FMUL R5, R5, 16777216 ;  /* 0x4b8000000505a820 */ /* 0x000fc80000400000 */
[----:B------:R-:W1:Y:S01]  /*07f0*/  MUFU.RCP R15, R5 ;  /* 0x00000005000f7308 */ /* 0x000e620000001000 */
[----:B------:R-:W-:Y:S02]  /*0800*/  FSEL R36, R36, 1, P1 ;  /* 0x3f80000024247808 */ /* 0x000fe40000800000 */
[----:B------:R-:W-:-:S03]  /*0810*/  SEL R4, R4, RZ, !P0 ;  /* 0x000000ff04047207 */ /* 0x000fc60004000000 */
[----:B------:R-:W-:Y:S01]  /*0820*/  @!P2 FMUL R36, R36, 16777216 ;  /* 0x4b8000002424a820 */ /* 0x000fe20000400000 */
[----:B------:R-:W-:Y:S01]  /*0830*/  SEL R13, R12, RZ, !P0 ;  /* 0x000000ff0c0d7207 */ /* 0x000fe20004000000 */
[----:B0-----:R-:W-:-:S04]  /*0840*/  FADD R6, -R38, R31 ;  /* 0x0000001f26067221 */ /* 0x001fc80000000100 */
[----:B------:R-:W-:Y:S01]  /*0850*/  @!P0 FADD R28, R4, R13 ;  /* 0x0000000d041c8221 */ /* 0x000fe20000000000 */
[----:B-1----:R-:W-:Y:S01]  /*0860*/  FMUL R15, R15, R36 ;  /* 0x000000240f0f7220 */ /* 0x002fe20000400000 */
[----:B------:R-:W-:-:S03]  /*0870*/  FADD R4, -R38, R30 ;  /* 0x0000001e26047221 */ /* 0x000fc60000000100 */
[C---:B------:R-:W-:Y:S01]  /*0880*/  FMUL R37, R15.reuse, R6 ;  /* 0x000000060f257220 */ /* 0x040fe20000400000 */
[----:B------:R-:W-:Y:S01]  /*0890*/  FMUL R13, R15, R4 ;  /* 0x000000040f0d7220 */ /* 0x000fe20000400000 */
[----:B------:R-:W-:Y:S01]  /*08a0*/  ISETP.GE.AND P6, PT, R39, 0x240, PT ;  /* 0x000002402700780c */ /* 0x000fe20003fc6270 */
[C---:B------:R-:W-:Y:S01]  /*08b0*/  FADD R12, -R38.reuse, R29 ;  /* 0x0000001d260c7221 */ /* 0x040fe20000000100 */
[----:B------:R-:W-:-:S03]  /*08c0*/  FADD R38, -R38, R28 ;  /* 0x0000001c26267221 */ /* 0x000fc60000000100 */
[C---:B------:R-:W-:Y:S01]  /*08d0*/  FMUL R12, R15.reuse, R12 ;  /* 0x0000000c0f0c7220 */ /* 0x040fe20000400000 */
[----:B------:R-:W-:Y:S01]  /*08e0*/  FMUL R15, R15, R38 ;  /* 0x000000260f0f7220 */ /* 0x000fe20000400000 */
[C-C-:B------:R-:W-:Y:S01]  /*08f0*/  FFMA R13, R33.reuse, R13, R2.reuse ;  /* 0x0000000d210d7223 */ /* 0x140fe20000000002 */
[----:B------:R-:W-:Y:S01]  /*0900*/  FFMA R37, R33, R37, R2 ;  /* 0x0000002521257223 */ /* 0x000fe20000000002 */
[----:B--2---:R-:W-:Y:S02]  /*0910*/  SEL R16, R16, RZ, !P4 ;  /* 0x000000ff10107207 */ /* 0x004fe40006000000 */
[----:B------:R-:W-:Y:S02]  /*0920*/  SEL R17, R17, RZ, !P4 ;  /* 0x000000ff11117207 */ /* 0x000fe40006000000 */
[----:B---3--:R-:W-:Y:S02]  /*0930*/  SEL R5, R24, RZ, !P4 ;  /* 0x000000ff18057207 */ /* 0x008fe40006000000 */
[----:B------:R-:W-:-:S02]  /*0940*/  SEL R6, R25, RZ, !P4 ;  /* 0x000000ff19067207 */ /* 0x000fc40006000000 */
[----:B------:R-:W-:Y:S02]  /*0950*/  SEL R18, R18, RZ, !P4 ;  /* 0x000000ff12127207 */ /* 0x000fe40006000000 */
[----:B------:R-:W-:Y:S02]  /*0960*/  SEL R7, R26, RZ, !P4 ;  /* 0x000000ff1a077207 */ /* 0x000fe40006000000 */
[----:B------:R-:W-:Y:S02]  /*0970*/  SEL R19, R19, RZ, !P4 ;  /* 0x000000ff13137207 */ /* 0x000fe40006000000 */
[----:B------:R-:W-:Y:S01]  /*0980*/  SEL R14, R27, RZ, !P4 ;  /* 0x000000ff1b0e7207 */ /* 0x000fe20006000000 */
[----:B------:R-:W-:Y:S01]  /*0990*/  FADD R4, R16, R5 ;  /* 0x0000000510047221 */ /* 0x000fe20000000000 */
[----:B------:R-:W-:Y:S01]  /*09a0*/  FADD R5, R17, R6 ;  /* 0x0000000611057221 */ /* 0x000fe20000000000 */
[----:B------:R-:W-:Y:S01]  /*09b0*/  FADD R6, R18, R7 ;  /* 0x0000000712067221 */ /* 0x000fe20000000000 */
[----:B----4-:R-:W-:Y:S01]  /*09c0*/  SEL R23, R23, RZ, !P3 ;  /* 0x000000ff17177207 */ /* 0x010fe20005800000 */
[----:B------:R-:W-:Y:S01]  /*09d0*/  FADD R7, R19, R14 ;  /* 0x0000000e13077221 */ /* 0x000fe20000000000 */
[----:B-----5:R-:W-:Y:S01]  /*09e0*/  SEL R14, R11, RZ, P5 ;  /* 0x000000ff0b0e7207 */ /* 0x020fe20002800000 */
[----:B------:R-:W0:Y:S01]  /*09f0*/  LDC.64 R18, c[0x0][0x240] ;  /* 0x00009000ff127b82 */ /* 0x000e220000000a00 */
[----:B------:R-:W-:-:S02]  /*0a00*/  SEL R11, R10, RZ, P5 ;  /* 0x000000ff0a0b7207 */ /* 0x000fc40002800000 */
[----:B------:R-:W-:Y:S02]  /*0a10*/  SEL R21, R21, RZ, !P3 ;  /* 0x000000ff15157207 */ /* 0x000fe40005800000 */
[----:B------:R-:W-:Y:S02]  /*0a20*/  SEL R22, R22, RZ, !P3 ;  /* 0x000000ff16167207 */ /* 0x000fe40005800000 */
[----:B------:R-:W-:Y:S01]  /*0a30*/  SEL R10, R9, RZ, P5 ;  /* 0x000000ff090a7207 */ /* 0x000fe20002800000 */
[----:B------:R-:W1:Y:S01]  /*0a40*/  LDC.64 R16, c[0x0][0x248] ;  /* 0x00009200ff107b82 */ /* 0x000e620000000a00 */
[----:B------:R-:W-:Y:S02]  /*0a50*/  @P4 SEL R7, R23, R14, !P6 ;  /* 0x0000000e17074207 */ /* 0x000fe40007000000 */
[----:B------:R-:W-:Y:S02]  /*0a60*/  SEL R20, R20, RZ, !P3 ;  /* 0x000000ff14147207 */ /* 0x000fe40005800000 */
[----:B------:R-:W-:-:S02]  /*0a70*/  SEL R9, R8, RZ, P5 ;  /* 0x000000ff08097207 */ /* 0x000fc40002800000 */
[----:B------:R-:W-:Y:S02]  /*0a80*/  @P4 SEL R6, R22, R11, !P6 ;  /* 0x0000000b16064207 */ /* 0x000fe40007000000 */
[----:B------:R-:W-:Y:S01]  /*0a90*/  @P4 SEL R5, R21, R10, !P6 ;  /* 0x0000000a15054207 */ /* 0x000fe20007000000 */
[----:B------:R-:W-:Y:S01]  /*0aa0*/  FADD R21, -R34, R7 ;  /* 0x0000000722157221 */ /* 0x000fe20000000100 */
[----:B------:R-:W-:Y:S01]  /*0ab0*/  @P4 SEL R4, R20, R9, !P6 ;  /* 0x0000000914044207 */ /* 0x000fe20007000000 */
[C-C-:B------:R-:W-:Y:S01]  /*0ac0*/  FFMA R20, R33.reuse, R12, R2.reuse ;  /* 0x0000000c21147223 */ /* 0x140fe20000000002 */
[----:B------:R-:W-:Y:S01]  /*0ad0*/  FFMA R12, R33, R15, R2 ;  /* 0x0000000f210c7223 */ /* 0x000fe20000000002 */
[C---:B------:R-:W-:Y:S01]  /*0ae0*/  FADD R11, -R34.reuse, R5 ;  /* 0x00000005220b7221 */ /* 0x040fe20000000100 */
[----:B------:R-:W-:Y:S01]  /*0af0*/  FADD R15, -R34, R6 ;  /* 0x00000006220f7221 */ /* 0x000fe20000000100 */
[----:B------:R-:W-:Y:S01]  /*0b00*/  FMUL R2, R0, R21 ;  /* 0x0000001500027220 */ /* 0x000fe20000400000 */
[----:B------:R-:W-:Y:S01]  /*0b10*/  FADD R9, -R34, R4 ;  /* 0x0000000422097221 */ /* 0x000fe20000000100 */
[C---:B------:R-:W-:Y:S01]  /*0b20*/  FMUL R11, R0.reuse, R11 ;  /* 0x0000000b000b7220 */ /* 0x040fe20000400000 */
[----:B------:R-:W-:Y:S01]  /*0b30*/  FMUL R8, R0, R15 ;  /* 0x0000000f00087220 */ /* 0x000fe20000400000 */
[--C-:B------:R-:W-:Y:S01]  /*0b40*/  FFMA R2, R32, R2, R3.reuse ;  /* 0x0000000220027223 */ /* 0x100fe20000000003 */
[----:B------:R-:W-:Y:S01]  /*0b50*/  FMUL R0, R0, R9 ;  /* 0x0000000900007220 */ /* 0x000fe20000400000 */
[C-C-:B------:R-:W-:Y:S01]  /*0b60*/  FFMA R9, R32.reuse, R11, R3.reuse ;  /* 0x0000000b20097223 */ /* 0x140fe20000000003 */
[----:B------:R-:W-:-:S02]  /*0b70*/  FFMA R8, R32, R8, R3 ;  /* 0x0000000820087223 */ /* 0x000fc40000000003 */
[----:B------:R-:W-:Y:S01]  /*0b80*/  FFMA R0, R32, R0, R3 ;  /* 0x0000000020007223 */ /* 0x000fe20000000003 */
[----:B------:R-:W-:Y:S02]  /*0b90*/  FSETP.GEU.AND P6, PT, R2, RZ, PT ;  /* 0x000000ff0200720b */ /* 0x000fe40003fce000 */
[----:B------:R-:W-:Y:S02]  /*0ba0*/  FSETP.GEU.AND P0, PT, R8, RZ, PT ;  /* 0x000000ff0800720b */ /* 0x000fe40003f0e000 */
[----:B------:R-:W-:Y:S02]  /*0bb0*/  FSETP.GEU.AND P4, PT, R13, RZ, PT ;  /* 0x000000ff0d00720b */ /* 0x000fe40003f8e000 */
[----:B------:R-:W-:Y:S02]  /*0bc0*/  SEL R11, R2, RZ, P6 ;  /* 0x000000ff020b7207 */ /* 0x000fe40003000000 */
[----:B------:R-:W-:Y:S02]  /*0bd0*/  FSETP.GEU.AND P1, PT, R9, RZ, PT ;  /* 0x000000ff0900720b */ /* 0x000fe40003f2e000 */
[----:B------:R-:W-:-:S02]  /*0be0*/  FSETP.GEU.AND P2, PT, R0, RZ, PT ;  /* 0x000000ff0000720b */ /* 0x000fc40003f4e000 */
[----:B------:R-:W-:Y:S02]  /*0bf0*/  FSETP.GEU.AND P3, PT, R37, RZ, PT ;  /* 0x000000ff2500720b */ /* 0x000fe40003f6e000 */
[----:B------:R-:W-:Y:S02]  /*0c00*/  FSETP.GEU.AND P5, PT, R20, RZ, PT ;  /* 0x000000ff1400720b */ /* 0x000fe40003fae000 */
[----:B------:R-:W-:Y:S01]  /*0c10*/  FSETP.GEU.AND P6, PT, R12, RZ, PT ;  /* 0x000000ff0c00720b */ /* 0x000fe20003fce000 */
[----:B0-----:R-:W-:Y:S01]  /*0c20*/  IMAD.WIDE R18, R35, 0x4, R18 ;  /* 0x0000000423127825 */ /* 0x001fe200078e0212 */
[----:B------:R-:W-:Y:S02]  /*0c30*/  SEL R10, R8, RZ, P0 ;  /* 0x000000ff080a7207 */ /* 0x000fe40000000000 */
[----:B------:R-:W-:Y:S01]  /*0c40*/  SEL R14, R13, RZ, P4 ;  /* 0x000000ff0d0e7207 */ /* 0x000fe20002000000 */
[----:B-1----:R-:W-:Y:S01]  /*0c50*/  IMAD.WIDE R16, R35, 0x4, R16 ;  /* 0x0000000423107825 */ /* 0x002fe200078e0210 */
[----:B------:R-:W-:-:S02]  /*0c60*/  SEL R9, R9, RZ, P1 ;  /* 0x000000ff09097207 */ /* 0x000fc40000800000 */
[----:B------:R-:W-:Y:S02]  /*0c70*/  SEL R8, R0, RZ, P2 ;  /* 0x000000ff00087207 */ /* 0x000fe40001000000 */
[----:B------:R-:W-:Y:S02]  /*0c80*/  SEL R15, R37, RZ, P3 ;  /* 0x000000ff250f7207 */ /* 0x000fe40001800000 */
[----:B------:R-:W-:Y:S02]  /*0c90*/  SEL R13, R20, RZ, P5 ;  /* 0x000000ff140d7207 */ /* 0x000fe40002800000 */
[----:B------:R-:W-:Y:S01]  /*0ca0*/  SEL R12, R12, RZ, P6 ;  /* 0x000000ff0c0c7207 */ /* 0x000fe20003000000 */
[----:B------:R-:W-:Y:S04]  /*0cb0*/  STG.E.128 desc[UR4][R18.64], R4 ;  /* 0x0000000412007986 */ /* 0x000fe8000c101d04 */
[----:B------:R-:W-:Y:S04]  /*0cc0*/  STG.E.128 desc[UR4][R18.64+0x800], R28 ;  /* 0x0008001c12007986 */ /* 0x000fe8000c101d04 */
[----:B------:R-:W-:Y:S04]  /*0cd0*/  STG.E.128 desc[UR4][R16.64], R8 ;  /* 0x0000000810007986 */ /* 0x000fe8000c101d04 */
[----:B------:R-:W-:Y:S01]  /*0ce0*/  STG.E.128 desc[UR4][R16.64+0x800], R12 ;  /* 0x0008000c10007986 */ /* 0x000fe2000c101d04 */
[----:B------:R-:W-:Y:S05]  /*0cf0*/  EXIT ;  /* 0x000000000000794d */ /* 0x000fea0003800000 */
.L_x_0:
[----:B------:R-:W-:-:S00]  /*0d00*/  BRA `(.L_x_0) ;  /* 0xfffffffc00fc7947 */ /* 0x000fc0000383ffff */
[----:B------:R-:W-:-:S00]  /*0d10*/  NOP ;  /* 0x0000000000007918 */ /* 0x000fc00000000000 */
        /* <DEDUP_REMOVED lines=14> */
.L_x_1:


//--------------------- .nv.global.init           --------------------------
	.section	.nv.global.init,"aw",@progbits
.nv.global.init:
	.type		_$_str,@object
	.size		_$_str,(_$_str_$_2 - _$_str)
_$_str:
        /*0000*/ 	.byte	0x5f, 0x5f, 0x43, 0x55, 0x44, 0x41, 0x5f, 0x46, 0x54, 0x5a, 0x00
	.type		_$_str_$_2,@object
	.size		_$_str_$_2,(.L_1 - _$_str_$_2)
_$_str_$_2:
        /*000b*/ 	.byte	0x5f, 0x5f, 0x43, 0x55, 0x44, 0x41, 0x5f, 0x50, 0x52, 0x45, 0x43, 0x5f, 0x53, 0x51, 0x52, 0x54
        /*001b*/ 	.byte	0x00
.L_1:


//--------------------- .nv.constant0.triton_poi_fused__native_batch_norm_legit_no_training_cat_relu_10 --------------------------
	.section	.nv.constant0.triton_poi_fused__native_batch_norm_legit_no_training_cat_relu_10,"a",@progbits
	.sectionflags	@""
	.align	4
.nv.constant0.triton_poi_fused__native_batch_norm_legit_no_training_cat_relu_10:
	.zero		596
